//
// Generated by NVIDIA NVVM Compiler
//
// Compiler Build ID: CL-36424714
// Cuda compilation tools, release 13.0, V13.0.88
// Based on NVVM 20.0.0
//

.version 9.0
.target sm_100
.address_size 64

	// .globl	_Z18vecMulMatrixKernelPfS_S_i
// _ZZ18vecMulMatrixKernelPfS_S_iE3Ads has been demoted
// _ZZ18vecMulMatrixKernelPfS_S_iE3Bds has been demoted
// _ZZ15MatrixMulKernelPfS_S_iE3Mds has been demoted
// _ZZ15MatrixMulKernelPfS_S_iE3Nds has been demoted

.visible .entry _Z18vecMulMatrixKernelPfS_S_i(
	.param .u64 .ptr .align 1 _Z18vecMulMatrixKernelPfS_S_i_param_0,
	.param .u64 .ptr .align 1 _Z18vecMulMatrixKernelPfS_S_i_param_1,
	.param .u64 .ptr .align 1 _Z18vecMulMatrixKernelPfS_S_i_param_2,
	.param .u32 _Z18vecMulMatrixKernelPfS_S_i_param_3
)
{
	.reg .pred 	%p<15>;
	.reg .b32 	%r<103>;
	.reg .b32 	%f<215>;
	.reg .b64 	%rd<17>;
	// demoted variable
	.shared .align 4 .b8 _ZZ18vecMulMatrixKernelPfS_S_iE3Ads[4096];
	// demoted variable
	.shared .align 4 .b8 _ZZ18vecMulMatrixKernelPfS_S_iE3Bds[4096];
	ld.param.u64 	%rd4, [_Z18vecMulMatrixKernelPfS_S_i_param_0];
	ld.param.u64 	%rd5, [_Z18vecMulMatrixKernelPfS_S_i_param_1];
	ld.param.u64 	%rd3, [_Z18vecMulMatrixKernelPfS_S_i_param_2];
	ld.param.u32 	%r53, [_Z18vecMulMatrixKernelPfS_S_i_param_3];
	cvta.to.global.u64 	%rd1, %rd5;
	cvta.to.global.u64 	%rd2, %rd4;
	mov.u32 	%r1, %tid.x;
	mov.u32 	%r2, %tid.y;
	mov.u32 	%r54, %ctaid.x;
	mov.u32 	%r55, %ctaid.y;
	mov.u32 	%r56, %ntid.y;
	mad.lo.s32 	%r3, %r55, %r56, %r2;
	mov.u32 	%r57, %ntid.x;
	mad.lo.s32 	%r4, %r54, %r57, %r1;
	max.s32 	%r58, %r3, %r4;
	setp.ge.s32 	%p1, %r58, %r53;
	@%p1 bra 	$L__BB0_22;
	mov.u32 	%r5, %nctaid.x;
	add.s32 	%r6, %r5, -1;
	setp.eq.s32 	%p2, %r6, 0;
	shl.b32 	%r60, %r2, 7;
	mov.u32 	%r61, _ZZ18vecMulMatrixKernelPfS_S_iE3Ads;
	add.s32 	%r7, %r61, %r60;
	shl.b32 	%r62, %r1, 2;
	add.s32 	%r8, %r7, %r62;
	mov.u32 	%r63, _ZZ18vecMulMatrixKernelPfS_S_iE3Bds;
	add.s32 	%r64, %r63, %r60;
	add.s32 	%r9, %r64, %r62;
	shl.b32 	%r65, %r1, 7;
	add.s32 	%r10, %r63, %r65;
	mov.f32 	%f214, 0f00000000;
	mov.b32 	%r93, 0;
	@%p2 bra 	$L__BB0_5;
	neg.s32 	%r92, %r5;
	mad.lo.s32 	%r91, %r53, %r3, %r1;
	mad.lo.s32 	%r90, %r2, %r53, %r4;
	shl.b32 	%r14, %r53, 5;
	mov.f32 	%f214, 0f00000000;
$L__BB0_3:
	mul.wide.s32 	%rd6, %r91, 4;
	add.s64 	%rd7, %rd2, %rd6;
	ld.global.f32 	%f19, [%rd7];
	st.shared.f32 	[%r8], %f19;
	mul.wide.s32 	%rd8, %r90, 4;
	add.s64 	%rd9, %rd1, %rd8;
	ld.global.f32 	%f20, [%rd9];
	st.shared.f32 	[%r9], %f20;
	bar.sync 	0;
	ld.shared.f32 	%f21, [%r7];
	ld.shared.f32 	%f22, [%r10];
	fma.rn.f32 	%f23, %f21, %f22, %f214;
	ld.shared.f32 	%f24, [%r7+4];
	ld.shared.f32 	%f25, [%r10+4];
	fma.rn.f32 	%f26, %f24, %f25, %f23;
	ld.shared.f32 	%f27, [%r7+8];
	ld.shared.f32 	%f28, [%r10+8];
	fma.rn.f32 	%f29, %f27, %f28, %f26;
	ld.shared.f32 	%f30, [%r7+12];
	ld.shared.f32 	%f31, [%r10+12];
	fma.rn.f32 	%f32, %f30, %f31, %f29;
	ld.shared.f32 	%f33, [%r7+16];
	ld.shared.f32 	%f34, [%r10+16];
	fma.rn.f32 	%f35, %f33, %f34, %f32;
	ld.shared.f32 	%f36, [%r7+20];
	ld.shared.f32 	%f37, [%r10+20];
	fma.rn.f32 	%f38, %f36, %f37, %f35;
	ld.shared.f32 	%f39, [%r7+24];
	ld.shared.f32 	%f40, [%r10+24];
	fma.rn.f32 	%f41, %f39, %f40, %f38;
	ld.shared.f32 	%f42, [%r7+28];
	ld.shared.f32 	%f43, [%r10+28];
	fma.rn.f32 	%f44, %f42, %f43, %f41;
	ld.shared.f32 	%f45, [%r7+32];
	ld.shared.f32 	%f46, [%r10+32];
	fma.rn.f32 	%f47, %f45, %f46, %f44;
	ld.shared.f32 	%f48, [%r7+36];
	ld.shared.f32 	%f49, [%r10+36];
	fma.rn.f32 	%f50, %f48, %f49, %f47;
	ld.shared.f32 	%f51, [%r7+40];
	ld.shared.f32 	%f52, [%r10+40];
	fma.rn.f32 	%f53, %f51, %f52, %f50;
	ld.shared.f32 	%f54, [%r7+44];
	ld.shared.f32 	%f55, [%r10+44];
	fma.rn.f32 	%f56, %f54, %f55, %f53;
	ld.shared.f32 	%f57, [%r7+48];
	ld.shared.f32 	%f58, [%r10+48];
	fma.rn.f32 	%f59, %f57, %f58, %f56;
	ld.shared.f32 	%f60, [%r7+52];
	ld.shared.f32 	%f61, [%r10+52];
	fma.rn.f32 	%f62, %f60, %f61, %f59;
	ld.shared.f32 	%f63, [%r7+56];
	ld.shared.f32 	%f64, [%r10+56];
	fma.rn.f32 	%f65, %f63, %f64, %f62;
	ld.shared.f32 	%f66, [%r7+60];
	ld.shared.f32 	%f67, [%r10+60];
	fma.rn.f32 	%f68, %f66, %f67, %f65;
	ld.shared.f32 	%f69, [%r7+64];
	ld.shared.f32 	%f70, [%r10+64];
	fma.rn.f32 	%f71, %f69, %f70, %f68;
	ld.shared.f32 	%f72, [%r7+68];
	ld.shared.f32 	%f73, [%r10+68];
	fma.rn.f32 	%f74, %f72, %f73, %f71;
	ld.shared.f32 	%f75, [%r7+72];
	ld.shared.f32 	%f76, [%r10+72];
	fma.rn.f32 	%f77, %f75, %f76, %f74;
	ld.shared.f32 	%f78, [%r7+76];
	ld.shared.f32 	%f79, [%r10+76];
	fma.rn.f32 	%f80, %f78, %f79, %f77;
	ld.shared.f32 	%f81, [%r7+80];
	ld.shared.f32 	%f82, [%r10+80];
	fma.rn.f32 	%f83, %f81, %f82, %f80;
	ld.shared.f32 	%f84, [%r7+84];
	ld.shared.f32 	%f85, [%r10+84];
	fma.rn.f32 	%f86, %f84, %f85, %f83;
	ld.shared.f32 	%f87, [%r7+88];
	ld.shared.f32 	%f88, [%r10+88];
	fma.rn.f32 	%f89, %f87, %f88, %f86;
	ld.shared.f32 	%f90, [%r7+92];
	ld.shared.f32 	%f91, [%r10+92];
	fma.rn.f32 	%f92, %f90, %f91, %f89;
	ld.shared.f32 	%f93, [%r7+96];
	ld.shared.f32 	%f94, [%r10+96];
	fma.rn.f32 	%f95, %f93, %f94, %f92;
	ld.shared.f32 	%f96, [%r7+100];
	ld.shared.f32 	%f97, [%r10+100];
	fma.rn.f32 	%f98, %f96, %f97, %f95;
	ld.shared.f32 	%f99, [%r7+104];
	ld.shared.f32 	%f100, [%r10+104];
	fma.rn.f32 	%f101, %f99, %f100, %f98;
	ld.shared.f32 	%f102, [%r7+108];
	ld.shared.f32 	%f103, [%r10+108];
	fma.rn.f32 	%f104, %f102, %f103, %f101;
	ld.shared.f32 	%f105, [%r7+112];
	ld.shared.f32 	%f106, [%r10+112];
	fma.rn.f32 	%f107, %f105, %f106, %f104;
	ld.shared.f32 	%f108, [%r7+116];
	ld.shared.f32 	%f109, [%r10+116];
	fma.rn.f32 	%f110, %f108, %f109, %f107;
	ld.shared.f32 	%f111, [%r7+120];
	ld.shared.f32 	%f112, [%r10+120];
	fma.rn.f32 	%f113, %f111, %f112, %f110;
	ld.shared.f32 	%f114, [%r7+124];
	ld.shared.f32 	%f115, [%r10+124];
	fma.rn.f32 	%f214, %f114, %f115, %f113;
	bar.sync 	0;
	add.s32 	%r92, %r92, 1;
	add.s32 	%r91, %r91, 32;
	add.s32 	%r90, %r90, %r14;
	setp.ne.s32 	%p3, %r92, -1;
	@%p3 bra 	$L__BB0_3;
	shl.b32 	%r93, %r6, 5;
$L__BB0_5:
	add.s32 	%r23, %r93, %r1;
	setp.ge.u32 	%p4, %r23, %r53;
	@%p4 bra 	$L__BB0_7;
	mad.lo.s32 	%r66, %r53, %r3, %r23;
	mul.wide.s32 	%rd10, %r66, 4;
	add.s64 	%rd11, %rd2, %rd10;
	ld.global.f32 	%f116, [%rd11];
	st.shared.f32 	[%r8], %f116;
$L__BB0_7:
	add.s32 	%r24, %r93, %r2;
	setp.ge.u32 	%p5, %r24, %r53;
	@%p5 bra 	$L__BB0_9;
	mad.lo.s32 	%r67, %r24, %r53, %r4;
	mul.wide.s32 	%rd12, %r67, 4;
	add.s64 	%rd13, %rd1, %rd12;
	ld.global.f32 	%f117, [%rd13];
	st.shared.f32 	[%r9], %f117;
$L__BB0_9:
	bar.sync 	0;
	and.b32  	%r69, %r53, 31;
	setp.eq.s32 	%p6, %r69, 0;
	selp.b32 	%r25, 32, %r69, %p6;
	and.b32  	%r26, %r25, 15;
	setp.lt.u32 	%p7, %r25, 16;
	mov.b32 	%r98, 0;
	@%p7 bra 	$L__BB0_12;
	and.b32  	%r98, %r25, 48;
	neg.s32 	%r96, %r98;
	add.s32 	%r72, %r60, %r61;
	add.s32 	%r95, %r72, 32;
	add.s32 	%r75, %r65, %r63;
	add.s32 	%r94, %r75, 32;
$L__BB0_11:
	.pragma "nounroll";
	ld.shared.f32 	%f119, [%r95+-32];
	ld.shared.f32 	%f120, [%r94+-32];
	fma.rn.f32 	%f121, %f119, %f120, %f214;
	ld.shared.f32 	%f122, [%r95+-28];
	ld.shared.f32 	%f123, [%r94+-28];
	fma.rn.f32 	%f124, %f122, %f123, %f121;
	ld.shared.f32 	%f125, [%r95+-24];
	ld.shared.f32 	%f126, [%r94+-24];
	fma.rn.f32 	%f127, %f125, %f126, %f124;
	ld.shared.f32 	%f128, [%r95+-20];
	ld.shared.f32 	%f129, [%r94+-20];
	fma.rn.f32 	%f130, %f128, %f129, %f127;
	ld.shared.f32 	%f131, [%r95+-16];
	ld.shared.f32 	%f132, [%r94+-16];
	fma.rn.f32 	%f133, %f131, %f132, %f130;
	ld.shared.f32 	%f134, [%r95+-12];
	ld.shared.f32 	%f135, [%r94+-12];
	fma.rn.f32 	%f136, %f134, %f135, %f133;
	ld.shared.f32 	%f137, [%r95+-8];
	ld.shared.f32 	%f138, [%r94+-8];
	fma.rn.f32 	%f139, %f137, %f138, %f136;
	ld.shared.f32 	%f140, [%r95+-4];
	ld.shared.f32 	%f141, [%r94+-4];
	fma.rn.f32 	%f142, %f140, %f141, %f139;
	ld.shared.f32 	%f143, [%r95];
	ld.shared.f32 	%f144, [%r94];
	fma.rn.f32 	%f145, %f143, %f144, %f142;
	ld.shared.f32 	%f146, [%r95+4];
	ld.shared.f32 	%f147, [%r94+4];
	fma.rn.f32 	%f148, %f146, %f147, %f145;
	ld.shared.f32 	%f149, [%r95+8];
	ld.shared.f32 	%f150, [%r94+8];
	fma.rn.f32 	%f151, %f149, %f150, %f148;
	ld.shared.f32 	%f152, [%r95+12];
	ld.shared.f32 	%f153, [%r94+12];
	fma.rn.f32 	%f154, %f152, %f153, %f151;
	ld.shared.f32 	%f155, [%r95+16];
	ld.shared.f32 	%f156, [%r94+16];
	fma.rn.f32 	%f157, %f155, %f156, %f154;
	ld.shared.f32 	%f158, [%r95+20];
	ld.shared.f32 	%f159, [%r94+20];
	fma.rn.f32 	%f160, %f158, %f159, %f157;
	ld.shared.f32 	%f161, [%r95+24];
	ld.shared.f32 	%f162, [%r94+24];
	fma.rn.f32 	%f163, %f161, %f162, %f160;
	ld.shared.f32 	%f164, [%r95+28];
	ld.shared.f32 	%f165, [%r94+28];
	fma.rn.f32 	%f214, %f164, %f165, %f163;
	add.s32 	%r96, %r96, 16;
	add.s32 	%r95, %r95, 64;
	add.s32 	%r94, %r94, 64;
	setp.ne.s32 	%p8, %r96, 0;
	@%p8 bra 	$L__BB0_11;
$L__BB0_12:
	setp.eq.s32 	%p9, %r26, 0;
	@%p9 bra 	$L__BB0_21;
	and.b32  	%r38, %r25, 7;
	setp.lt.u32 	%p10, %r26, 8;
	@%p10 bra 	$L__BB0_15;
	shl.b32 	%r76, %r98, 2;
	add.s32 	%r77, %r7, %r76;
	ld.shared.f32 	%f167, [%r77];
	add.s32 	%r78, %r10, %r76;
	ld.shared.f32 	%f168, [%r78];
	fma.rn.f32 	%f169, %f167, %f168, %f214;
	ld.shared.f32 	%f170, [%r77+4];
	ld.shared.f32 	%f171, [%r78+4];
	fma.rn.f32 	%f172, %f170, %f171, %f169;
	ld.shared.f32 	%f173, [%r77+8];
	ld.shared.f32 	%f174, [%r78+8];
	fma.rn.f32 	%f175, %f173, %f174, %f172;
	ld.shared.f32 	%f176, [%r77+12];
	ld.shared.f32 	%f177, [%r78+12];
	fma.rn.f32 	%f178, %f176, %f177, %f175;
	ld.shared.f32 	%f179, [%r77+16];
	ld.shared.f32 	%f180, [%r78+16];
	fma.rn.f32 	%f181, %f179, %f180, %f178;
	ld.shared.f32 	%f182, [%r77+20];
	ld.shared.f32 	%f183, [%r78+20];
	fma.rn.f32 	%f184, %f182, %f183, %f181;
	ld.shared.f32 	%f185, [%r77+24];
	ld.shared.f32 	%f186, [%r78+24];
	fma.rn.f32 	%f187, %f185, %f186, %f184;
	ld.shared.f32 	%f188, [%r77+28];
	ld.shared.f32 	%f189, [%r78+28];
	fma.rn.f32 	%f214, %f188, %f189, %f187;
	add.s32 	%r98, %r98, 8;
$L__BB0_15:
	setp.eq.s32 	%p11, %r38, 0;
	@%p11 bra 	$L__BB0_21;
	and.b32  	%r41, %r25, 3;
	setp.lt.u32 	%p12, %r38, 4;
	@%p12 bra 	$L__BB0_18;
	shl.b32 	%r79, %r98, 2;
	add.s32 	%r80, %r7, %r79;
	ld.shared.f32 	%f191, [%r80];
	add.s32 	%r81, %r10, %r79;
	ld.shared.f32 	%f192, [%r81];
	fma.rn.f32 	%f193, %f191, %f192, %f214;
	ld.shared.f32 	%f194, [%r80+4];
	ld.shared.f32 	%f195, [%r81+4];
	fma.rn.f32 	%f196, %f194, %f195, %f193;
	ld.shared.f32 	%f197, [%r80+8];
	ld.shared.f32 	%f198, [%r81+8];
	fma.rn.f32 	%f199, %f197, %f198, %f196;
	ld.shared.f32 	%f200, [%r80+12];
	ld.shared.f32 	%f201, [%r81+12];
	fma.rn.f32 	%f214, %f200, %f201, %f199;
	add.s32 	%r98, %r98, 4;
$L__BB0_18:
	setp.eq.s32 	%p13, %r41, 0;
	@%p13 bra 	$L__BB0_21;
	shl.b32 	%r83, %r98, 2;
	add.s32 	%r84, %r65, %r83;
	add.s32 	%r102, %r63, %r84;
	add.s32 	%r87, %r60, %r83;
	add.s32 	%r101, %r61, %r87;
	neg.s32 	%r100, %r41;
$L__BB0_20:
	.pragma "nounroll";
	ld.shared.f32 	%f202, [%r101];
	ld.shared.f32 	%f203, [%r102];
	fma.rn.f32 	%f214, %f202, %f203, %f214;
	add.s32 	%r102, %r102, 4;
	add.s32 	%r101, %r101, 4;
	add.s32 	%r100, %r100, 1;
	setp.ne.s32 	%p14, %r100, 0;
	@%p14 bra 	$L__BB0_20;
$L__BB0_21:
	bar.sync 	0;
	mad.lo.s32 	%r89, %r53, %r3, %r4;
	cvta.to.global.u64 	%rd14, %rd3;
	mul.wide.s32 	%rd15, %r89, 4;
	add.s64 	%rd16, %rd14, %rd15;
	st.global.f32 	[%rd16], %f214;
$L__BB0_22:
	ret;

}
	// .globl	_Z15MatrixMulKernelPfS_S_i
.visible .entry _Z15MatrixMulKernelPfS_S_i(
	.param .u64 .ptr .align 1 _Z15MatrixMulKernelPfS_S_i_param_0,
	.param .u64 .ptr .align 1 _Z15MatrixMulKernelPfS_S_i_param_1,
	.param .u64 .ptr .align 1 _Z15MatrixMulKernelPfS_S_i_param_2,
	.param .u32 _Z15MatrixMulKernelPfS_S_i_param_3
)
{
	.reg .pred 	%p<3>;
	.reg .b32 	%r<37>;
	.reg .b32 	%f<105>;
	.reg .b64 	%rd<13>;
	// demoted variable
	.shared .align 4 .b8 _ZZ15MatrixMulKernelPfS_S_iE3Mds[4096];
	// demoted variable
	.shared .align 4 .b8 _ZZ15MatrixMulKernelPfS_S_iE3Nds[4096];
	ld.param.u64 	%rd3, [_Z15MatrixMulKernelPfS_S_i_param_0];
	ld.param.u64 	%rd4, [_Z15MatrixMulKernelPfS_S_i_param_1];
	ld.param.u64 	%rd5, [_Z15MatrixMulKernelPfS_S_i_param_2];
	ld.param.u32 	%r19, [_Z15MatrixMulKernelPfS_S_i_param_3];
	mov.u32 	%r20, %ctaid.x;
	mov.u32 	%r21, %ctaid.y;
	mov.u32 	%r1, %tid.x;
	mov.u32 	%r2, %tid.y;
	shl.b32 	%r22, %r21, 5;
	add.s32 	%r3, %r22, %r2;
	shl.b32 	%r4, %r20, 5;
	setp.lt.s32 	%p1, %r19, 32;
	mov.f32 	%f104, 0f00000000;
	@%p1 bra 	$L__BB1_3;
	shl.b32 	%r23, %r2, 7;
	mov.u32 	%r24, _ZZ15MatrixMulKernelPfS_S_iE3Mds;
	add.s32 	%r5, %r24, %r23;
	shl.b32 	%r25, %r1, 2;
	add.s32 	%r6, %r5, %r25;
	mov.u32 	%r26, _ZZ15MatrixMulKernelPfS_S_iE3Nds;
	add.s32 	%r8, %r26, %r25;
	add.s32 	%r7, %r8, %r23;
	shr.s32 	%r27, %r19, 31;
	shr.u32 	%r28, %r27, 27;
	add.s32 	%r29, %r19, %r28;
	shr.s32 	%r30, %r29, 5;
	neg.s32 	%r36, %r30;
	mad.lo.s32 	%r35, %r19, %r3, %r1;
	mad.lo.s32 	%r31, %r2, %r19, %r1;
	add.s32 	%r34, %r31, %r4;
	shl.b32 	%r12, %r19, 5;
	cvta.to.global.u64 	%rd1, %rd3;
	cvta.to.global.u64 	%rd2, %rd4;
	mov.f32 	%f104, 0f00000000;
$L__BB1_2:
	mul.wide.s32 	%rd6, %r35, 4;
	add.s64 	%rd7, %rd1, %rd6;
	ld.global.f32 	%f6, [%rd7];
	st.shared.f32 	[%r6], %f6;
	mul.wide.u32 	%rd8, %r34, 4;
	add.s64 	%rd9, %rd2, %rd8;
	ld.global.f32 	%f7, [%rd9];
	st.shared.f32 	[%r7], %f7;
	bar.sync 	0;
	ld.shared.f32 	%f8, [%r5];
	ld.shared.f32 	%f9, [%r8];
	fma.rn.f32 	%f10, %f8, %f9, %f104;
	ld.shared.f32 	%f11, [%r5+4];
	ld.shared.f32 	%f12, [%r8+128];
	fma.rn.f32 	%f13, %f11, %f12, %f10;
	ld.shared.f32 	%f14, [%r5+8];
	ld.shared.f32 	%f15, [%r8+256];
	fma.rn.f32 	%f16, %f14, %f15, %f13;
	ld.shared.f32 	%f17, [%r5+12];
	ld.shared.f32 	%f18, [%r8+384];
	fma.rn.f32 	%f19, %f17, %f18, %f16;
	ld.shared.f32 	%f20, [%r5+16];
	ld.shared.f32 	%f21, [%r8+512];
	fma.rn.f32 	%f22, %f20, %f21, %f19;
	ld.shared.f32 	%f23, [%r5+20];
	ld.shared.f32 	%f24, [%r8+640];
	fma.rn.f32 	%f25, %f23, %f24, %f22;
	ld.shared.f32 	%f26, [%r5+24];
	ld.shared.f32 	%f27, [%r8+768];
	fma.rn.f32 	%f28, %f26, %f27, %f25;
	ld.shared.f32 	%f29, [%r5+28];
	ld.shared.f32 	%f30, [%r8+896];
	fma.rn.f32 	%f31, %f29, %f30, %f28;
	ld.shared.f32 	%f32, [%r5+32];
	ld.shared.f32 	%f33, [%r8+1024];
	fma.rn.f32 	%f34, %f32, %f33, %f31;
	ld.shared.f32 	%f35, [%r5+36];
	ld.shared.f32 	%f36, [%r8+1152];
	fma.rn.f32 	%f37, %f35, %f36, %f34;
	ld.shared.f32 	%f38, [%r5+40];
	ld.shared.f32 	%f39, [%r8+1280];
	fma.rn.f32 	%f40, %f38, %f39, %f37;
	ld.shared.f32 	%f41, [%r5+44];
	ld.shared.f32 	%f42, [%r8+1408];
	fma.rn.f32 	%f43, %f41, %f42, %f40;
	ld.shared.f32 	%f44, [%r5+48];
	ld.shared.f32 	%f45, [%r8+1536];
	fma.rn.f32 	%f46, %f44, %f45, %f43;
	ld.shared.f32 	%f47, [%r5+52];
	ld.shared.f32 	%f48, [%r8+1664];
	fma.rn.f32 	%f49, %f47, %f48, %f46;
	ld.shared.f32 	%f50, [%r5+56];
	ld.shared.f32 	%f51, [%r8+1792];
	fma.rn.f32 	%f52, %f50, %f51, %f49;
	ld.shared.f32 	%f53, [%r5+60];
	ld.shared.f32 	%f54, [%r8+1920];
	fma.rn.f32 	%f55, %f53, %f54, %f52;
	ld.shared.f32 	%f56, [%r5+64];
	ld.shared.f32 	%f57, [%r8+2048];
	fma.rn.f32 	%f58, %f56, %f57, %f55;
	ld.shared.f32 	%f59, [%r5+68];
	ld.shared.f32 	%f60, [%r8+2176];
	fma.rn.f32 	%f61, %f59, %f60, %f58;
	ld.shared.f32 	%f62, [%r5+72];
	ld.shared.f32 	%f63, [%r8+2304];
	fma.rn.f32 	%f64, %f62, %f63, %f61;
	ld.shared.f32 	%f65, [%r5+76];
	ld.shared.f32 	%f66, [%r8+2432];
	fma.rn.f32 	%f67, %f65, %f66, %f64;
	ld.shared.f32 	%f68, [%r5+80];
	ld.shared.f32 	%f69, [%r8+2560];
	fma.rn.f32 	%f70, %f68, %f69, %f67;
	ld.shared.f32 	%f71, [%r5+84];
	ld.shared.f32 	%f72, [%r8+2688];
	fma.rn.f32 	%f73, %f71, %f72, %f70;
	ld.shared.f32 	%f74, [%r5+88];
	ld.shared.f32 	%f75, [%r8+2816];
	fma.rn.f32 	%f76, %f74, %f75, %f73;
	ld.shared.f32 	%f77, [%r5+92];
	ld.shared.f32 	%f78, [%r8+2944];
	fma.rn.f32 	%f79, %f77, %f78, %f76;
	ld.shared.f32 	%f80, [%r5+96];
	ld.shared.f32 	%f81, [%r8+3072];
	fma.rn.f32 	%f82, %f80, %f81, %f79;
	ld.shared.f32 	%f83, [%r5+100];
	ld.shared.f32 	%f84, [%r8+3200];
	fma.rn.f32 	%f85, %f83, %f84, %f82;
	ld.shared.f32 	%f86, [%r5+104];
	ld.shared.f32 	%f87, [%r8+3328];
	fma.rn.f32 	%f88, %f86, %f87, %f85;
	ld.shared.f32 	%f89, [%r5+108];
	ld.shared.f32 	%f90, [%r8+3456];
	fma.rn.f32 	%f91, %f89, %f90, %f88;
	ld.shared.f32 	%f92, [%r5+112];
	ld.shared.f32 	%f93, [%r8+3584];
	fma.rn.f32 	%f94, %f92, %f93, %f91;
	ld.shared.f32 	%f95, [%r5+116];
	ld.shared.f32 	%f96, [%r8+3712];
	fma.rn.f32 	%f97, %f95, %f96, %f94;
	ld.shared.f32 	%f98, [%r5+120];
	ld.shared.f32 	%f99, [%r8+3840];
	fma.rn.f32 	%f100, %f98, %f99, %f97;
	ld.shared.f32 	%f101, [%r5+124];
	ld.shared.f32 	%f102, [%r8+3968];
	fma.rn.f32 	%f104, %f101, %f102, %f100;
	bar.sync 	0;
	add.s32 	%r36, %r36, 1;
	setp.ne.s32 	%p2, %r36, 0;
	add.s32 	%r35, %r35, 32;
	add.s32 	%r34, %r34, %r12;
	@%p2 bra 	$L__BB1_2;
$L__BB1_3:
	cvta.to.global.u64 	%rd10, %rd5;
	add.s32 	%r32, %r4, %r1;
	mad.lo.s32 	%r33, %r19, %r3, %r32;
	mul.wide.s32 	%rd11, %r33, 4;
	add.s64 	%rd12, %rd10, %rd11;
	st.global.f32 	[%rd12], %f104;
	ret;

}


// ===== COMPILED SASS (sm_100) =====

	.target	sm_100

	.elftype	@"ET_EXEC"


//--------------------- .note.nv.tkinfo           --------------------------
	.section	.note.nv.tkinfo,"",@"SHT_NOTE"
	.sectionflags	@"SHF_NOTE_NV_TKINFO"
	.tkinfo
        /*0018*/ 	.word	0x00000002
        /*0030*/ 	.string	""
        /*0030*/ 	.string	"ptxas"
        /*0030*/ 	.string	"Cuda compilation tools, release 13.0, V13.0.88"
        /*0030*/ 	.string	"Build cuda_13.0.r13.0/compiler.36424714_0"
        /*0030*/ 	.string	"-arch sm_100 -m 64 "



//--------------------- .note.nv.cuinfo           --------------------------
	.section	.note.nv.cuinfo,"",@"SHT_NOTE"
	.sectionflags	@"SHF_NOTE_NV_CUINFO"
        /*0018*/ 	.short	0x0002
        /*001a*/ 	.short	0x0064
        /*001c*/ 	.short	0x0082
	.zero		2


//--------------------- .nv.info                  --------------------------
	.section	.nv.info,"",@"SHT_CUDA_INFO"
	.align	4


	//----- nvinfo : EIATTR_REGCOUNT
	.align		4
        /*0000*/ 	.byte	0x04, 0x2f
        /*0002*/ 	.short	(.L_1 - .L_0)
	.align		4
.L_0:
        /*0004*/ 	.word	index@(_Z18vecMulMatrixKernelPfS_S_i)
        /*0008*/ 	.word	0x00000026


	//----- nvinfo : EIATTR_FRAME_SIZE
	.align		4
.L_1:
        /*000c*/ 	.byte	0x04, 0x11
        /*000e*/ 	.short	(.L_3 - .L_2)
	.align		4
.L_2:
        /*0010*/ 	.word	index@(_Z18vecMulMatrixKernelPfS_S_i)
        /*0014*/ 	.word	0x00000000


	//----- nvinfo : EIATTR_REGCOUNT
	.align		4
.L_3:
        /*0018*/ 	.byte	0x04, 0x2f
        /*001a*/ 	.short	(.L_5 - .L_4)
	.align		4
.L_4:
        /*001c*/ 	.word	index@(_Z15MatrixMulKernelPfS_S_i)
        /*0020*/ 	.word	0x00000020


	//----- nvinfo : EIATTR_FRAME_SIZE
	.align		4
.L_5:
        /*0024*/ 	.byte	0x04, 0x11
        /*0026*/ 	.short	(.L_7 - .L_6)
	.align		4
.L_6:
        /*0028*/ 	.word	index@(_Z15MatrixMulKernelPfS_S_i)
        /*002c*/ 	.word	0x00000000


	//----- nvinfo : EIATTR_MIN_STACK_SIZE
	.align		4
.L_7:
        /*0030*/ 	.byte	0x04, 0x12
        /*0032*/ 	.short	(.L_9 - .L_8)
	.align		4
.L_8:
        /*0034*/ 	.word	index@(_Z15MatrixMulKernelPfS_S_i)
        /*0038*/ 	.word	0x00000000


	//----- nvinfo : EIATTR_MIN_STACK_SIZE
	.align		4
.L_9:
        /*003c*/ 	.byte	0x04, 0x12
        /*003e*/ 	.short	(.L_11 - .L_10)
	.align		4
.L_10:
        /*0040*/ 	.word	index@(_Z18vecMulMatrixKernelPfS_S_i)
        /*0044*/ 	.word	0x00000000
.L_11:


//--------------------- .nv.compat                --------------------------
	.section	.nv.compat,"",@"SHT_CUDA_COMPAT_INFO"
	.align	4
        /*0000*/ 	.byte	0x02, 0x09, 0x00, 0x00, 0x02, 0x02, 0x01, 0x00, 0x02, 0x05, 0x05, 0x00, 0x03, 0x07, 0x01, 0x01
        /*0010*/ 	.byte	0x02, 0x03, 0x00, 0x00, 0x02, 0x06, 0x01, 0x00, 0x04, 0x0b, 0x08, 0x00, 0x09, 0x00, 0x00, 0x00
        /*0020*/ 	.byte	0x00, 0x00, 0x00, 0x00


//--------------------- .nv.info._Z15MatrixMulKernelPfS_S_i --------------------------
	.section	.nv.info._Z15MatrixMulKernelPfS_S_i,"",@"SHT_CUDA_INFO"
	.sectionflags	@""
	.align	4


	//----- nvinfo : EIATTR_CUDA_API_VERSION
	.align		4
        /*0000*/ 	.byte	0x04, 0x37
        /*0002*/ 	.short	(.L_13 - .L_12)
.L_12:
        /*0004*/ 	.word	0x00000082


	//----- nvinfo : EIATTR_KPARAM_INFO
	.align		4
.L_13:
        /*0008*/ 	.byte	0x04, 0x17
        /*000a*/ 	.short	(.L_15 - .L_14)
.L_14:
        /*000c*/ 	.word	0x00000000
        /*0010*/ 	.short	0x0003
        /*0012*/ 	.short	0x0018
        /*0014*/ 	.byte	0x00, 0xf0, 0x11, 0x00


	//----- nvinfo : EIATTR_KPARAM_INFO
	.align		4
.L_15:
        /*0018*/ 	.byte	0x04, 0x17
        /*001a*/ 	.short	(.L_17 - .L_16)
.L_16:
        /*001c*/ 	.word	0x00000000
        /*0020*/ 	.short	0x0002
        /*0022*/ 	.short	0x0010
        /*0024*/ 	.byte	0x00, 0xf5, 0x21, 0x00


	//----- nvinfo : EIATTR_KPARAM_INFO
	.align		4
.L_17:
        /*0028*/ 	.byte	0x04, 0x17
        /*002a*/ 	.short	(.L_19 - .L_18)
.L_18:
        /*002c*/ 	.word	0x00000000
        /*0030*/ 	.short	0x0001
        /*0032*/ 	.short	0x0008
        /*0034*/ 	.byte	0x00, 0xf5, 0x21, 0x00


	//----- nvinfo : EIATTR_KPARAM_INFO
	.align		4
.L_19:
        /*0038*/ 	.byte	0x04, 0x17
        /*003a*/ 	.short	(.L_21 - .L_20)
.L_20:
        /*003c*/ 	.word	0x00000000
        /*0040*/ 	.short	0x0000
        /*0042*/ 	.short	0x0000
        /*0044*/ 	.byte	0x00, 0xf5, 0x21, 0x00


	//----- nvinfo : EIATTR_SPARSE_MMA_MASK
	.align		4
.L_21:
        /*0048*/ 	.byte	0x03, 0x50
        /*004a*/ 	.short	0x0000


	//----- nvinfo : EIATTR_MAXREG_COUNT
	.align		4
        /*004c*/ 	.byte	0x03, 0x1b
        /*004e*/ 	.short	0x00ff


	//----- nvinfo : EIATTR_NUM_BARRIERS
	.align		4
        /*0050*/ 	.byte	0x02, 0x4c
        /*0052*/ 	.byte	0x01
	.zero		1


	//----- nvinfo : EIATTR_MERCURY_ISA_VERSION
	.align		4
        /*0054*/ 	.byte	0x03, 0x5f
        /*0056*/ 	.short	0x0101


	//----- nvinfo : EIATTR_VRC_CTA_INIT_COUNT
	.align		4
        /*0058*/ 	.byte	0x02, 0x4a
	.zero		1
	.zero		1


	//----- nvinfo : EIATTR_EXIT_INSTR_OFFSETS
	.align		4
        /*005c*/ 	.byte	0x04, 0x1c
        /*005e*/ 	.short	(.L_23 - .L_22)


	//   ....[0]....
.L_22:
        /*0060*/ 	.word	0x00000780


	//----- nvinfo : EIATTR_CBANK_PARAM_SIZE
	.align		4
.L_23:
        /*0064*/ 	.byte	0x03, 0x19
        /*0066*/ 	.short	0x001c


	//----- nvinfo : EIATTR_PARAM_CBANK
	.align		4
        /*0068*/ 	.byte	0x04, 0x0a
        /*006a*/ 	.short	(.L_25 - .L_24)
	.align		4
.L_24:
        /*006c*/ 	.word	index@(.nv.constant0._Z15MatrixMulKernelPfS_S_i)
        /*0070*/ 	.short	0x0380
        /*0072*/ 	.short	0x001c


	//----- nvinfo : EIATTR_SW_WAR
	.align		4
.L_25:
        /*0074*/ 	.byte	0x04, 0x36
        /*0076*/ 	.short	(.L_27 - .L_26)
.L_26:
        /*0078*/ 	.word	0x00000008
.L_27:


//--------------------- .nv.info._Z18vecMulMatrixKernelPfS_S_i --------------------------
	.section	.nv.info._Z18vecMulMatrixKernelPfS_S_i,"",@"SHT_CUDA_INFO"
	.sectionflags	@""
	.align	4


	//----- nvinfo : EIATTR_CUDA_API_VERSION
	.align		4
        /*0000*/ 	.byte	0x04, 0x37
        /*0002*/ 	.short	(.L_29 - .L_28)
.L_28:
        /*0004*/ 	.word	0x00000082


	//----- nvinfo : EIATTR_KPARAM_INFO
	.align		4
.L_29:
        /*0008*/ 	.byte	0x04, 0x17
        /*000a*/ 	.short	(.L_31 - .L_30)
.L_30:
        /*000c*/ 	.word	0x00000000
        /*0010*/ 	.short	0x0003
        /*0012*/ 	.short	0x0018
        /*0014*/ 	.byte	0x00, 0xf0, 0x11, 0x00


	//----- nvinfo : EIATTR_KPARAM_INFO
	.align		4
.L_31:
        /*0018*/ 	.byte	0x04, 0x17
        /*001a*/ 	.short	(.L_33 - .L_32)
.L_32:
        /*001c*/ 	.word	0x00000000
        /*0020*/ 	.short	0x0002
        /*0022*/ 	.short	0x0010
        /*0024*/ 	.byte	0x00, 0xf5, 0x21, 0x00


	//----- nvinfo : EIATTR_KPARAM_INFO
	.align		4
.L_33:
        /*0028*/ 	.byte	0x04, 0x17
        /*002a*/ 	.short	(.L_35 - .L_34)
.L_34:
        /*002c*/ 	.word	0x00000000
        /*0030*/ 	.short	0x0001
        /*0032*/ 	.short	0x0008
        /*0034*/ 	.byte	0x00, 0xf5, 0x21, 0x00


	//----- nvinfo : EIATTR_KPARAM_INFO
	.align		4
.L_35:
        /*0038*/ 	.byte	0x04, 0x17
        /*003a*/ 	.short	(.L_37 - .L_36)
.L_36:
        /*003c*/ 	.word	0x00000000
        /*0040*/ 	.short	0x0000
        /*0042*/ 	.short	0x0000
        /*0044*/ 	.byte	0x00, 0xf5, 0x21, 0x00


	//----- nvinfo : EIATTR_SPARSE_MMA_MASK
	.align		4
.L_37:
        /*0048*/ 	.byte	0x03, 0x50
        /*004a*/ 	.short	0x0000


	//----- nvinfo : EIATTR_MAXREG_COUNT
	.align		4
        /*004c*/ 	.byte	0x03, 0x1b
        /*004e*/ 	.short	0x00ff


	//----- nvinfo : EIATTR_NUM_BARRIERS
	.align		4
        /*0050*/ 	.byte	0x02, 0x4c
        /*0052*/ 	.byte	0x01
	.zero		1


	//----- nvinfo : EIATTR_MERCURY_ISA_VERSION
	.align		4
        /*0054*/ 	.byte	0x03, 0x5f
        /*0056*/ 	.short	0x0101


	//----- nvinfo : EIATTR_VRC_CTA_INIT_COUNT
	.align		4
        /*0058*/ 	.byte	0x02, 0x4a
	.zero		1
	.zero		1


	//----- nvinfo : EIATTR_EXIT_INSTR_OFFSETS
	.align		4
        /*005c*/ 	.byte	0x04, 0x1c
        /*005e*/ 	.short	(.L_39 - .L_38)


	//   ....[0]....
.L_38:
        /*0060*/ 	.word	0x000000c0


	//   ....[1]....
        /*0064*/ 	.word	0x00000ce0


	//----- nvinfo : EIATTR_CBANK_PARAM_SIZE
	.align		4
.L_39:
        /*0068*/ 	.byte	0x03, 0x19
        /*006a*/ 	.short	0x001c


	//----- nvinfo : EIATTR_PARAM_CBANK
	.align		4
        /*006c*/ 	.byte	0x04, 0x0a
        /*006e*/ 	.short	(.L_41 - .L_40)
	.align		4
.L_40:
        /*0070*/ 	.word	index@(.nv.constant0._Z18vecMulMatrixKernelPfS_S_i)
        /*0074*/ 	.short	0x0380
        /*0076*/ 	.short	0x001c


	//----- nvinfo : EIATTR_SW_WAR
	.align		4
.L_41:
        /*0078*/ 	.byte	0x04, 0x36
        /*007a*/ 	.short	(.L_43 - .L_42)
.L_42:
        /*007c*/ 	.word	0x00000008
.L_43:


//--------------------- .nv.callgraph             --------------------------
	.section	.nv.callgraph,"",@"SHT_CUDA_CALLGRAPH"
	.align	4
	.sectionentsize	8
	.align		4
        /*0000*/ 	.word	0x00000000
	.align		4
        /*0004*/ 	.word	0xffffffff
	.align		4
        /*0008*/ 	.word	0x00000000
	.align		4
        /*000c*/ 	.word	0xfffffffe
	.align		4
        /*0010*/ 	.word	0x00000000
	.align		4
        /*0014*/ 	.word	0xfffffffd
	.align		4
        /*0018*/ 	.word	0x00000000
	.align		4
        /*001c*/ 	.word	0xfffffffc


//--------------------- .text._Z15MatrixMulKernelPfS_S_i --------------------------
	.section	.text._Z15MatrixMulKernelPfS_S_i,"ax",@progbits
	.align	128
        .global         _Z15MatrixMulKernelPfS_S_i
        .type           _Z15MatrixMulKernelPfS_S_i,@function
        .size           _Z15MatrixMulKernelPfS_S_i,(.L_x_12 - _Z15MatrixMulKernelPfS_S_i)
        .other          _Z15MatrixMulKernelPfS_S_i,@"STO_CUDA_ENTRY STV_DEFAULT"
_Z15MatrixMulKernelPfS_S_i:
.text._Z15MatrixMulKernelPfS_S_i:
[----:B------:R-:W-:Y:S01]  /*0000*/  LDC R1, c[0x0][0x37c] ;  /* 0x0000df00ff017b82 */ /* 0x000fe20000000800 */
[----:B------:R-:W0:Y:S07]  /*0010*/  S2R R5, SR_CTAID.Y ;  /* 0x0000000000057919 */ /* 0x000e2e0000002600 */
[----:B------:R-:W1:Y:S01]  /*0020*/  LDC R0, c[0x0][0x398] ;  /* 0x0000e600ff007b82 */ /* 0x000e620000000800 */
[----:B------:R-:W2:Y:S01]  /*0030*/  LDCU.64 UR8, c[0x0][0x358] ;  /* 0x00006b00ff0877ac */ /* 0x000ea20008000a00 */
[----:B------:R-:W-:Y:S01]  /*0040*/  HFMA2 R11, -RZ, RZ, 0, 0 ;  /* 0x00000000ff0b7431 */ /* 0x000fe200000001ff */
[----:B------:R-:W0:Y:S01]  /*0050*/  S2R R8, SR_TID.Y ;  /* 0x0000000000087919 */ /* 0x000e220000002200 */
[----:B------:R-:W3:Y:S04]  /*0060*/  S2R R7, SR_CTAID.X ;  /* 0x0000000000077919 */ /* 0x000ee80000002500 */
[----:B------:R-:W4:Y:S01]  /*0070*/  LDC.64 R22, c[0x0][0x390] ;  /* 0x0000e400ff167b82 */ /* 0x000f220000000a00 */
[----:B------:R-:W3:Y:S01]  /*0080*/  S2R R9, SR_TID.X ;  /* 0x0000000000097919 */ /* 0x000ee20000002100 */
[----:B-1----:R-:W-:-:S02]  /*0090*/  ISETP.GE.AND P0, PT, R0, 0x20, PT ;  /* 0x000000200000780c */ /* 0x002fc40003f06270 */
[----:B0-----:R-:W-:Y:S02]  /*00a0*/  LEA R5, R5, R8, 0x5 ;  /* 0x0000000805057211 */ /* 0x001fe400078e28ff */
[----:B---3--:R-:W-:-:S05]  /*00b0*/  LEA R2, R7, R9, 0x5 ;  /* 0x0000000907027211 */ /* 0x008fca00078e28ff */
[----:B------:R-:W-:-:S04]  /*00c0*/  IMAD R3, R5, R0, R2 ;  /* 0x0000000005037224 */ /* 0x000fc800078e0202 */
[----:B----4-:R-:W-:Y:S01]  /*00d0*/  IMAD.WIDE R22, R3, 0x4, R22 ;  /* 0x0000000403167825 */ /* 0x010fe200078e0216 */
[----:B--2---:R-:W-:Y:S06]  /*00e0*/  @!P0 BRA `(.L_x_0) ;  /* 0x0000000400a08947 */ /* 0x004fec0003800000 */
[----:B------:R-:W0:Y:S01]  /*00f0*/  S2UR UR6, SR_CgaCtaId ;  /* 0x00000000000679c3 */ /* 0x000e220000008800 */
[----:B------:R-:W-:Y:S01]  /*0100*/  UMOV UR4, 0x400 ;  /* 0x0000040000047882 */ /* 0x000fe20000000000 */
[----:B------:R-:W-:Y:S01]  /*0110*/  SHF.R.S32.HI R3, RZ, 0x1f, R0 ;  /* 0x0000001fff037819 */ /* 0x000fe20000011400 */
[----:B------:R-:W-:Y:S01]  /*0120*/  UIADD3 UR5, UPT, UPT, UR4, 0x1000, URZ ;  /* 0x0000100004057890 */ /* 0x000fe2000fffe0ff */
[-CC-:B------:R-:W-:Y:S01]  /*0130*/  IMAD R2, R8, R0.reuse, R9.reuse ;  /* 0x0000000008027224 */ /* 0x180fe200078e0209 */
[----:B------:R-:W-:Y:S02]  /*0140*/  MOV R11, RZ ;  /* 0x000000ff000b7202 */ /* 0x000fe40000000f00 */
[----:B------:R-:W-:Y:S01]  /*0150*/  LEA.HI R4, R3, R0, RZ, 0x5 ;  /* 0x0000000003047211 */ /* 0x000fe200078f28ff */
[----:B------:R-:W1:Y:S01]  /*0160*/  LDC.64 R20, c[0x0][0x380] ;  /* 0x0000e000ff147b82 */ /* 0x000e620000000a00 */
[----:B------:R-:W-:Y:S01]  /*0170*/  LEA R3, R7, R2, 0x5 ;  /* 0x0000000207037211 */ /* 0x000fe200078e28ff */
[----:B------:R-:W-:Y:S01]  /*0180*/  IMAD R2, R5, R0, R9 ;  /* 0x0000000005027224 */ /* 0x000fe200078e0209 */
[----:B------:R-:W-:-:S04]  /*0190*/  SHF.R.S32.HI R4, RZ, 0x5, R4 ;  /* 0x00000005ff047819 */ /* 0x000fc80000011404 */
[----:B------:R-:W-:Y:S01]  /*01a0*/  IADD3 R4, PT, PT, -R4, RZ, RZ ;  /* 0x000000ff04047210 */ /* 0x000fe20007ffe1ff */
[----:B------:R-:W2:Y:S01]  /*01b0*/  LDC.64 R18, c[0x0][0x388] ;  /* 0x0000e200ff127b82 */ /* 0x000ea20000000a00 */
[----:B0-----:R-:W-:Y:S02]  /*01c0*/  ULEA UR4, UR6, UR4, 0x18 ;  /* 0x0000000406047291 */ /* 0x001fe4000f8ec0ff */
[----:B------:R-:W-:-:S04]  /*01d0*/  ULEA UR5, UR6, UR5, 0x18 ;  /* 0x0000000506057291 */ /* 0x000fc8000f8ec0ff */
[C---:B------:R-:W-:Y:S02]  /*01e0*/  LEA R16, R8.reuse, UR4, 0x7 ;  /* 0x0000000408107c11 */ /* 0x040fe4000f8e38ff */
[C---:B------:R-:W-:Y:S02]  /*01f0*/  LEA R6, R9.reuse, UR5, 0x2 ;  /* 0x0000000509067c11 */ /* 0x040fe4000f8e10ff */
[----:B------:R-:W-:Y:S02]  /*0200*/  LEA R7, R9, R16, 0x2 ;  /* 0x0000001009077211 */ /* 0x000fe400078e10ff */
[----:B------:R-:W-:-:S07]  /*0210*/  LEA R5, R8, R6, 0x7 ;  /* 0x0000000608057211 */ /* 0x000fce00078e38ff */
.L_x_1:
[----:B-1----:R-:W-:-:S04]  /*0220*/  IMAD.WIDE R24, R2, 0x4, R20 ;  /* 0x0000000402187825 */ /* 0x002fc800078e0214 */
[----:B--2---:R-:W-:Y:S02]  /*0230*/  IMAD.WIDE.U32 R8, R3, 0x4, R18 ;  /* 0x0000000403087825 */ /* 0x004fe400078e0012 */
[----:B------:R-:W2:Y:S04]  /*0240*/  LDG.E R24, desc[UR8][R24.64] ;  /* 0x0000000818187981 */ /* 0x000ea8000c1e1900 */
[----:B------:R-:W3:Y:S01]  /*0250*/  LDG.E R26, desc[UR8][R8.64] ;  /* 0x00000008081a7981 */ /* 0x000ee2000c1e1900 */
[----:B------:R-:W-:Y:S02]  /*0260*/  IADD3 R4, PT, PT, R4, 0x1, RZ ;  /* 0x0000000104047810 */ /* 0x000fe40007ffe0ff */
[----:B------:R-:W-:Y:S02]  /*0270*/  IADD3 R2, PT, PT, R2, 0x20, RZ ;  /* 0x0000002002027810 */ /* 0x000fe40007ffe0ff */
[----:B------:R-:W-:-:S02]  /*0280*/  ISETP.NE.AND P0, PT, R4, RZ, PT ;  /* 0x000000ff0400720c */ /* 0x000fc40003f05270 */
[----:B------:R-:W-:Y:S01]  /*0290*/  LEA R3, R0, R3, 0x5 ;  /* 0x0000000300037211 */ /* 0x000fe200078e28ff */
[----:B--2---:R-:W-:Y:S04]  /*02a0*/  STS [R7], R24 ;  /* 0x0000001807007388 */ /* 0x004fe80000000800 */
[----:B---3--:R-:W-:Y:S01]  /*02b0*/  STS [R5], R26 ;  /* 0x0000001a05007388 */ /* 0x008fe20000000800 */
[----:B------:R-:W-:Y:S06]  /*02c0*/  BAR.SYNC.DEFER_BLOCKING 0x0 ;  /* 0x0000000000007b1d */ /* 0x000fec0000010000 */
[----:B------:R-:W-:Y:S04]  /*02d0*/  LDS R10, [R6] ;  /* 0x00000000060a7984 */ /* 0x000fe80000000800 */
[----:B------:R-:W0:Y:S04]  /*02e0*/  LDS.128 R12, [R16] ;  /* 0x00000000100c7984 */ /* 0x000e280000000c00 */
[----:B------:R-:W1:Y:S04]  /*02f0*/  LDS R27, [R6+0x80] ;  /* 0x00008000061b7984 */ /* 0x000e680000000800 */
[----:B------:R-:W2:Y:S04]  /*0300*/  LDS R17, [R6+0x100] ;  /* 0x0001000006117984 */ /* 0x000ea80000000800 */
[----:B------:R-:W3:Y:S04]  /*0310*/  LDS R29, [R6+0x180] ;  /* 0x00018000061d7984 */ /* 0x000ee80000000800 */
[----:B------:R-:W-:Y:S01]  /*0320*/  LDS R25, [R6+0x380] ;  /* 0x0003800006197984 */ /* 0x000fe20000000800 */
[----:B0-----:R-:W-:-:S03]  /*0330*/  FFMA R10, R12, R10, R11 ;  /* 0x0000000a0c0a7223 */ /* 0x001fc6000000000b */
[----:B------:R-:W-:Y:S01]  /*0340*/  LDS R12, [R6+0x280] ;  /* 0x00028000060c7984 */ /* 0x000fe20000000800 */
[----:B-1----:R-:W-:-:S03]  /*0350*/  FFMA R28, R27, R13, R10 ;  /* 0x0000000d1b1c7223 */ /* 0x002fc6000000000a */
[----:B------:R-:W-:Y:S01]  /*0360*/  LDS R13, [R6+0x200] ;  /* 0x00020000060d7984 */ /* 0x000fe20000000800 */
[----:B--2---:R-:W-:-:S03]  /*0370*/  FFMA R14, R17, R14, R28 ;  /* 0x0000000e110e7223 */ /* 0x004fc6000000001c */
[----:B------:R-:W0:Y:S01]  /*0380*/  LDS.128 R8, [R16+0x10] ;  /* 0x0000100010087984 */ /* 0x000e220000000c00 */
[----:B---3--:R-:W-:-:S03]  /*0390*/  FFMA R15, R29, R15, R14 ;  /* 0x0000000f1d0f7223 */ /* 0x008fc6000000000e */
[----:B------:R-:W1:Y:S01]  /*03a0*/  LDS R17, [R6+0x300] ;  /* 0x0003000006117984 */ /* 0x000e620000000800 */
[----:B0-----:R-:W-:-:S03]  /*03b0*/  FFMA R13, R8, R13, R15 ;  /* 0x0000000d080d7223 */ /* 0x001fc6000000000f */
[----:B------:R-:W-:Y:S01]  /*03c0*/  LDS R8, [R6+0x480] ;  /* 0x0004800006087984 */ /* 0x000fe20000000800 */
[----:B------:R-:W-:-:S03]  /*03d0*/  FFMA R24, R12, R9, R13 ;  /* 0x000000090c187223 */ /* 0x000fc6000000000d */
[----:B------:R-:W-:Y:S01]  /*03e0*/  LDS R9, [R6+0x400] ;  /* 0x0004000006097984 */ /* 0x000fe20000000800 */
[----:B-1----:R-:W-:-:S03]  /*03f0*/  FFMA R10, R17, R10, R24 ;  /* 0x0000000a110a7223 */ /* 0x002fc60000000018 */
[----:B------:R-:W0:Y:S01]  /*0400*/  LDS.128 R12, [R16+0x20] ;  /* 0x00002000100c7984 */ /* 0x000e220000000c00 */
[----:B------:R-:W-:-:S03]  /*0410*/  FFMA R11, R25, R11, R10 ;  /* 0x0000000b190b7223 */ /* 0x000fc6000000000a */
[----:B------:R-:W1:Y:S04]  /*0420*/  LDS R17, [R6+0x500] ;  /* 0x0005000006117984 */ /* 0x000e680000000800 */
[----:B------:R-:W2:Y:S01]  /*0430*/  LDS R25, [R6+0x580] ;  /* 0x0005800006197984 */ /* 0x000ea20000000800 */
[----:B0-----:R-:W-:-:S03]  /*0440*/  FFMA R9, R12, R9, R11 ;  /* 0x000000090c097223 */ /* 0x001fc6000000000b */
[----:B------:R-:W-:Y:S01]  /*0450*/  LDS R12, [R6+0x680] ;  /* 0x00068000060c7984 */ /* 0x000fe20000000800 */
[----:B------:R-:W-:-:S03]  /*0460*/  FFMA R24, R8, R13, R9 ;  /* 0x0000000d08187223 */ /* 0x000fc60000000009 */
[----:B------:R-:W-:Y:S01]  /*0470*/  LDS R13, [R6+0x600] ;  /* 0x00060000060d7984 */ /* 0x000fe20000000800 */
[----:B-1----:R-:W-:-:S03]  /*0480*/  FFMA R14, R17, R14, R24 ;  /* 0x0000000e110e7223 */ /* 0x002fc60000000018 */
[----:B------:R-:W0:Y:S01]  /*0490*/  LDS.128 R8, [R16+0x30] ;  /* 0x0000300010087984 */ /* 0x000e220000000c00 */
[----:B--2---:R-:W-:-:S03]  /*04a0*/  FFMA R15, R25, R15, R14 ;  /* 0x0000000f190f7223 */ /* 0x004fc6000000000e */
        /* <DEDUP_REMOVED lines=19> */
[----:B------:R-:W-:Y:S04]  /*05e0*/  LDS R24, [R6+0xc80] ;  /* 0x000c800006187984 */ /* 0x000fe80000000800 */
[----:B------:R-:W-:Y:S01]  /*05f0*/  LDS R17, [R6+0xd00] ;  /* 0x000d000006117984 */ /* 0x000fe20000000800 */
[----:B0-----:R-:W-:-:S03]  /*0600*/  FFMA R13, R8, R13, R15 ;  /* 0x0000000d080d7223 */ /* 0x001fc6000000000f */
[----:B------:R-:W0:Y:S01]  /*0610*/  LDS R8, [R6+0xb80] ;  /* 0x000b800006087984 */ /* 0x000e220000000800 */
[----:B------:R-:W-:-:S03]  /*0620*/  FFMA R26, R12, R9, R13 ;  /* 0x000000090c1a7223 */ /* 0x000fc6000000000d */
[----:B------:R-:W-:Y:S01]  /*0630*/  LDS R9, [R6+0xc00] ;  /* 0x000c000006097984 */ /* 0x000fe20000000800 */
[----:B-1----:R-:W-:-:S03]  /*0640*/  FFMA R25, R25, R10, R26 ;  /* 0x0000000a19197223 */ /* 0x002fc6000000001a */
[----:B------:R-:W1:Y:S01]  /*0650*/  LDS.128 R12, [R16+0x60] ;  /* 0x00006000100c7984 */ /* 0x000e620000000c00 */
[----:B0-----:R-:W-:-:S03]  /*0660*/  FFMA R11, R8, R11, R25 ;  /* 0x0000000b080b7223 */ /* 0x001fc60000000019 */
[----:B------:R-:W-:Y:S01]  /*0670*/  LDS R25, [R6+0xf80] ;  /* 0x000f800006197984 */ /* 0x000fe20000000800 */
[----:B-1----:R-:W-:-:S03]  /*0680*/  FFMA R9, R12, R9, R11 ;  /* 0x000000090c097223 */ /* 0x002fc6000000000b */
[----:B------:R-:W0:Y:S01]  /*0690*/  LDS R12, [R6+0xd80] ;  /* 0x000d8000060c7984 */ /* 0x000e220000000800 */
[----:B------:R-:W-:-:S03]  /*06a0*/  FFMA R26, R24, R13, R9 ;  /* 0x0000000d181a7223 */ /* 0x000fc60000000009 */
[----:B------:R-:W-:Y:S01]  /*06b0*/  LDS R13, [R6+0xe00] ;  /* 0x000e0000060d7984 */ /* 0x000fe20000000800 */
[----:B------:R-:W-:-:S03]  /*06c0*/  FFMA R17, R17, R14, R26 ;  /* 0x0000000e11117223 */ /* 0x000fc6000000001a */
[----:B------:R-:W1:Y:S04]  /*06d0*/  LDS.128 R8, [R16+0x70] ;  /* 0x0000700010087984 */ /* 0x000e680000000c00 */
[----:B------:R-:W2:Y:S04]  /*06e0*/  LDS R24, [R6+0xe80] ;  /* 0x000e800006187984 */ /* 0x000ea80000000800 */
[----:B------:R-:W3:Y:S01]  /*06f0*/  LDS R14, [R6+0xf00] ;  /* 0x000f0000060e7984 */ /* 0x000ee20000000800 */
[----:B0-----:R-:W-:-:S04]  /*0700*/  FFMA R15, R12, R15, R17 ;  /* 0x0000000f0c0f7223 */ /* 0x001fc80000000011 */
[----:B-1----:R-:W-:-:S04]  /*0710*/  FFMA R13, R8, R13, R15 ;  /* 0x0000000d080d7223 */ /* 0x002fc8000000000f */
[----:B--2---:R-:W-:-:S04]  /*0720*/  FFMA R9, R24, R9, R13 ;  /* 0x0000000918097223 */ /* 0x004fc8000000000d */
[----:B---3--:R-:W-:-:S04]  /*0730*/  FFMA R10, R14, R10, R9 ;  /* 0x0000000a0e0a7223 */ /* 0x008fc80000000009 */
[----:B------:R-:W-:Y:S01]  /*0740*/  FFMA R11, R25, R11, R10 ;  /* 0x0000000b190b7223 */ /* 0x000fe2000000000a */
[----:B------:R-:W-:Y:S06]  /*0750*/  BAR.SYNC.DEFER_BLOCKING 0x0 ;  /* 0x0000000000007b1d */ /* 0x000fec0000010000 */
[----:B------:R-:W-:Y:S05]  /*0760*/  @P0 BRA `(.L_x_1) ;  /* 0xfffffff800ac0947 */ /* 0x000fea000383ffff */
.L_x_0:
[----:B------:R-:W-:Y:S01]  /*0770*/  STG.E desc[UR8][R22.64], R11 ;  /* 0x0000000b16007986 */ /* 0x000fe2000c101908 */
[----:B------:R-:W-:Y:S05]  /*0780*/  EXIT ;  /* 0x000000000000794d */ /* 0x000fea0003800000 */
.L_x_2:
[----:B------:R-:W-:-:S00]  /*0790*/  BRA `(.L_x_2) ;  /* 0xfffffffc00fc7947 */ /* 0x000fc0000383ffff */
[----:B------:R-:W-:-:S00]  /*07a0*/  NOP ;  /* 0x0000000000007918 */ /* 0x000fc00000000000 */
        /* <DEDUP_REMOVED lines=13> */
.L_x_12:


//--------------------- .text._Z18vecMulMatrixKernelPfS_S_i --------------------------
	.section	.text._Z18vecMulMatrixKernelPfS_S_i,"ax",@progbits
	.align	128
        .global         _Z18vecMulMatrixKernelPfS_S_i
        .type           _Z18vecMulMatrixKernelPfS_S_i,@function
        .size           _Z18vecMulMatrixKernelPfS_S_i,(.L_x_13 - _Z18vecMulMatrixKernelPfS_S_i)
        .other          _Z18vecMulMatrixKernelPfS_S_i,@"STO_CUDA_ENTRY STV_DEFAULT"
_Z18vecMulMatrixKernelPfS_S_i:
.text._Z18vecMulMatrixKernelPfS_S_i:
[----:B------:R-:W-:Y:S01]  /*0000*/  LDC R1, c[0x0][0x37c] ;  /* 0x0000df00ff017b82 */ /* 0x000fe20000000800 */
[----:B------:R-:W0:Y:S07]  /*0010*/  S2R R0, SR_TID.Y ;  /* 0x0000000000007919 */ /* 0x000e2e0000002200 */
[----:B------:R-:W0:Y:S01]  /*0020*/  LDC R21, c[0x0][0x364] ;  /* 0x0000d900ff157b82 */ /* 0x000e220000000800 */
[----:B------:R-:W1:Y:S07]  /*0030*/  S2R R2, SR_TID.X ;  /* 0x0000000000027919 */ /* 0x000e6e0000002100 */
[----:B------:R-:W-:Y:S08]  /*0040*/  S2UR UR4, SR_CTAID.X ;  /* 0x00000000000479c3 */ /* 0x000ff00000002500 */
[----:B------:R-:W0:Y:S08]  /*0050*/  S2UR UR5, SR_CTAID.Y ;  /* 0x00000000000579c3 */ /* 0x000e300000002600 */
[----:B------:R-:W1:Y:S08]  /*0060*/  LDC R5, c[0x0][0x360] ;  /* 0x0000d800ff057b82 */ /* 0x000e700000000800 */
[----:B------:R-:W2:Y:S01]  /*0070*/  LDC R3, c[0x0][0x398] ;  /* 0x0000e600ff037b82 */ /* 0x000ea20000000800 */
[----:B0-----:R-:W-:-:S02]  /*0080*/  IMAD R21, R21, UR5, R0 ;  /* 0x0000000515157c24 */ /* 0x001fc4000f8e0200 */
[----:B-1----:R-:W-:-:S05]  /*0090*/  IMAD R20, R5, UR4, R2 ;  /* 0x0000000405147c24 */ /* 0x002fca000f8e0202 */
[----:B------:R-:W-:-:S04]  /*00a0*/  VIMNMX R4, PT, PT, R21, R20, !PT ;  /* 0x0000001415047248 */ /* 0x000fc80007fe0100 */
[----:B--2---:R-:W-:-:S13]  /*00b0*/  ISETP.GE.AND P0, PT, R4, R3, PT ;  /* 0x000000030400720c */ /* 0x004fda0003f06270 */
[----:B------:R-:W-:Y:S05]  /*00c0*/  @P0 EXIT ;  /* 0x000000000000094d */ /* 0x000fea0003800000 */
[----:B------:R-:W0:Y:S01]  /*00d0*/  S2UR UR7, SR_CgaCtaId ;  /* 0x00000000000779c3 */ /* 0x000e220000008800 */
[----:B------:R-:W1:Y:S01]  /*00e0*/  LDCU UR8, c[0x0][0x370] ;  /* 0x00006e00ff0877ac */ /* 0x000e620008000800 */
[----:B------:R-:W-:Y:S01]  /*00f0*/  HFMA2 R29, -RZ, RZ, 0, 0 ;  /* 0x00000000ff1d7431 */ /* 0x000fe200000001ff */
[----:B------:R-:W-:Y:S01]  /*0100*/  UMOV UR4, 0x400 ;  /* 0x0000040000047882 */ /* 0x000fe20000000000 */
[----:B------:R-:W2:Y:S01]  /*0110*/  LDCU.64 UR10, c[0x0][0x358] ;  /* 0x00006b00ff0a77ac */ /* 0x000ea20008000a00 */
[----:B------:R-:W-:Y:S02]  /*0120*/  UIADD3 UR5, UPT, UPT, UR4, 0x1000, URZ ;  /* 0x0000100004057890 */ /* 0x000fe4000fffe0ff */
[----:B0-----:R-:W-:Y:S02]  /*0130*/  ULEA UR6, UR7, UR4, 0x18 ;  /* 0x0000000407067291 */ /* 0x001fe4000f8ec0ff */
[----:B------:R-:W-:Y:S02]  /*0140*/  ULEA UR7, UR7, UR5, 0x18 ;  /* 0x0000000507077291 */ /* 0x000fe4000f8ec0ff */
[----:B-1----:R-:W-:-:S02]  /*0150*/  UIADD3 UR5, UPT, UPT, UR8, -0x1, URZ ;  /* 0xffffffff08057890 */ /* 0x002fc4000fffe0ff */
[C---:B------:R-:W-:Y:S01]  /*0160*/  LEA R23, R0.reuse, UR6, 0x7 ;  /* 0x0000000600177c11 */ /* 0x040fe2000f8e38ff */
[----:B------:R-:W-:Y:S01]  /*0170*/  UMOV UR4, URZ ;  /* 0x000000ff00047c82 */ /* 0x000fe20008000000 */
[----:B------:R-:W-:Y:S01]  /*0180*/  UISETP.NE.AND UP0, UPT, UR5, URZ, UPT ;  /* 0x000000ff0500728c */ /* 0x000fe2000bf05270 */
[----:B------:R-:W-:Y:S02]  /*0190*/  LEA R5, R0, UR7, 0x7 ;  /* 0x0000000700057c11 */ /* 0x000fe4000f8e38ff */
[C---:B------:R-:W-:Y:S02]  /*01a0*/  LEA R27, R2.reuse, R23, 0x2 ;  /* 0x00000017021b7211 */ /* 0x040fe400078e10ff */
[C---:B------:R-:W-:Y:S02]  /*01b0*/  LEA R22, R2.reuse, UR7, 0x7 ;  /* 0x0000000702167c11 */ /* 0x040fe4000f8e38ff */
[----:B------:R-:W-:Y:S02]  /*01c0*/  LEA R26, R2, R5, 0x2 ;  /* 0x00000005021a7211 */ /* 0x000fe400078e10ff */
[----:B--2---:R-:W-:Y:S05]  /*01d0*/  BRA.U !UP0, `(.L_x_3) ;  /* 0x0000000508107547 */ /* 0x004fea000b800000 */
[----:B------:R-:W0:Y:S01]  /*01e0*/  LDC.64 R32, c[0x0][0x380] ;  /* 0x0000e000ff207b82 */ /* 0x000e220000000a00 */
[-C--:B------:R-:W-:Y:S01]  /*01f0*/  IMAD R25, R21, R3.reuse, R2 ;  /* 0x0000000315197224 */ /* 0x080fe200078e0202 */
[----:B------:R-:W-:Y:S01]  /*0200*/  MOV R29, RZ ;  /* 0x000000ff001d7202 */ /* 0x000fe20000000f00 */
[----:B------:R-:W-:Y:S01]  /*0210*/  IMAD R24, R0, R3, R20 ;  /* 0x0000000300187224 */ /* 0x000fe200078e0214 */
[----:B------:R-:W-:-:S04]  /*0220*/  UIADD3 UR4, UPT, UPT, -UR8, URZ, URZ ;  /* 0x000000ff08047290 */ /* 0x000fc8000fffe1ff */
[----:B------:R-:W1:Y:S08]  /*0230*/  LDC.64 R30, c[0x0][0x388] ;  /* 0x0000e200ff1e7b82 */ /* 0x000e700000000a00 */
.L_x_4:
[----:B0-----:R-:W-:-:S04]  /*0240*/  IMAD.WIDE R4, R25, 0x4, R32 ;  /* 0x0000000419047825 */ /* 0x001fc800078e0220 */
[----:B-1----:R-:W-:Y:S01]  /*0250*/  IMAD.WIDE R34, R24, 0x4, R30 ;  /* 0x0000000418227825 */ /* 0x002fe200078e021e */
[----:B------:R-:W2:Y:S05]  /*0260*/  LDG.E R28, desc[UR10][R4.64] ;  /* 0x0000000a041c7981 */ /* 0x000eaa000c1e1900 */
[----:B------:R-:W3:Y:S01]  /*0270*/  LDG.E R35, desc[UR10][R34.64] ;  /* 0x0000000a22237981 */ /* 0x000ee2000c1e1900 */
[----:B------:R-:W-:Y:S01]  /*0280*/  UIADD3 UR4, UPT, UPT, UR4, 0x1, URZ ;  /* 0x0000000104047890 */ /* 0x000fe2000fffe0ff */
[----:B------:R-:W-:Y:S02]  /*0290*/  IADD3 R25, PT, PT, R25, 0x20, RZ ;  /* 0x0000002019197810 */ /* 0x000fe40007ffe0ff */
[----:B------:R-:W-:Y:S01]  /*02a0*/  LEA R24, R3, R24, 0x5 ;  /* 0x0000001803187211 */ /* 0x000fe200078e28ff */
[----:B------:R-:W-:Y:S01]  /*02b0*/  UISETP.NE.AND UP0, UPT, UR4, -0x1, UPT ;  /* 0xffffffff0400788c */ /* 0x000fe2000bf05270 */
[----:B--2---:R-:W-:Y:S04]  /*02c0*/  STS [R27], R28 ;  /* 0x0000001c1b007388 */ /* 0x004fe80000000800 */
[----:B---3--:R-:W-:Y:S01]  /*02d0*/  STS [R26], R35 ;  /* 0x000000231a007388 */ /* 0x008fe20000000800 */
[----:B------:R-:W-:Y:S06]  /*02e0*/  BAR.SYNC.DEFER_BLOCKING 0x0 ;  /* 0x0000000000007b1d */ /* 0x000fec0000010000 */
[----:B------:R-:W-:Y:S04]  /*02f0*/  LDS.128 R12, [R23] ;  /* 0x00000000170c7984 */ /* 0x000fe80000000c00 */
[----:B------:R-:W0:Y:S04]  /*0300*/  LDS.128 R16, [R22] ;  /* 0x0000000016107984 */ /* 0x000e280000000c00 */
[----:B------:R-:W-:Y:S04]  /*0310*/  LDS.128 R8, [R23+0x10] ;  /* 0x0000100017087984 */ /* 0x000fe80000000c00 */
[----:B------:R-:W1:Y:S01]  /*0320*/  LDS.128 R4, [R22+0x10] ;  /* 0x0000100016047984 */ /* 0x000e620000000c00 */
[----:B0-----:R-:W-:-:S04]  /*0330*/  FFMA R12, R12, R16, R29 ;  /* 0x000000100c0c7223 */ /* 0x001fc8000000001d */
[----:B------:R-:W-:-:S04]  /*0340*/  FFMA R13, R13, R17, R12 ;  /* 0x000000110d0d7223 */ /* 0x000fc8000000000c */
[----:B------:R-:W-:-:S04]  /*0350*/  FFMA R14, R14, R18, R13 ;  /* 0x000000120e0e7223 */ /* 0x000fc8000000000d */
[----:B------:R-:W-:Y:S02]  /*0360*/  FFMA R15, R15, R19, R14 ;  /* 0x000000130f0f7223 */ /* 0x000fe4000000000e */
[----:B------:R-:W-:Y:S02]  /*0370*/  LDS.128 R16, [R23+0x20] ;  /* 0x0000200017107984 */ /* 0x000fe40000000c00 */
[----:B-1----:R-:W-:Y:S02]  /*0380*/  FFMA R4, R8, R4, R15 ;  /* 0x0000000408047223 */ /* 0x002fe4000000000f */
[----:B------:R-:W0:Y:S02]  /*0390*/  LDS.128 R12, [R22+0x20] ;  /* 0x00002000160c7984 */ /* 0x000e240000000c00 */
[----:B------:R-:W-:-:S04]  /*03a0*/  FFMA R5, R9, R5, R4 ;  /* 0x0000000509057223 */ /* 0x000fc80000000004 */
[----:B------:R-:W-:-:S04]  /*03b0*/  FFMA R6, R10, R6, R5 ;  /* 0x000000060a067223 */ /* 0x000fc80000000005 */
[----:B------:R-:W-:Y:S02]  /*03c0*/  FFMA R7, R11, R7, R6 ;  /* 0x000000070b077223 */ /* 0x000fe40000000006 */
[----:B------:R-:W-:Y:S02]  /*03d0*/  LDS.128 R8, [R23+0x30] ;  /* 0x0000300017087984 */ /* 0x000fe40000000c00 */
[----:B0-----:R-:W-:Y:S02]  /*03e0*/  FFMA R12, R16, R12, R7 ;  /* 0x0000000c100c7223 */ /* 0x001fe40000000007 */
        /* <DEDUP_REMOVED lines=27> */
[----:B------:R-:W-:-:S04]  /*05a0*/  FFMA R15, R19, R15, R14 ;  /* 0x0000000f130f7223 */ /* 0x000fc8000000000e */
[----:B0-----:R-:W-:-:S04]  /*05b0*/  FFMA R4, R4, R8, R15 ;  /* 0x0000000804047223 */ /* 0x001fc8000000000f */
[----:B------:R-:W-:-:S04]  /*05c0*/  FFMA R5, R5, R9, R4 ;  /* 0x0000000905057223 */ /* 0x000fc80000000004 */
[----:B------:R-:W-:-:S04]  /*05d0*/  FFMA R6, R6, R10, R5 ;  /* 0x0000000a06067223 */ /* 0x000fc80000000005 */
[----:B------:R-:W-:Y:S01]  /*05e0*/  FFMA R29, R7, R11, R6 ;  /* 0x0000000b071d7223 */ /* 0x000fe20000000006 */
[----:B------:R-:W-:Y:S06]  /*05f0*/  BAR.SYNC.DEFER_BLOCKING 0x0 ;  /* 0x0000000000007b1d */ /* 0x000fec0000010000 */
[----:B------:R-:W-:Y:S05]  /*0600*/  BRA.U UP0, `(.L_x_4) ;  /* 0xfffffffd000c7547 */ /* 0x000fea000b83ffff */
[----:B------:R-:W-:-:S12]  /*0610*/  USHF.L.U32 UR4, UR5, 0x5, URZ ;  /* 0x0000000505047899 */ /* 0x000fd800080006ff */
.L_x_3:
[----:B------:R-:W-:Y:S02]  /*0620*/  IADD3 R8, PT, PT, R2, UR4, RZ ;  /* 0x0000000402087c10 */ /* 0x000fe4000fffe0ff */
[----:B------:R-:W-:Y:S02]  /*0630*/  IADD3 R10, PT, PT, R0, UR4, RZ ;  /* 0x00000004000a7c10 */ /* 0x000fe4000fffe0ff */
[-C--:B------:R-:W-:Y:S02]  /*0640*/  ISETP.GE.U32.AND P0, PT, R8, R3.reuse, PT ;  /* 0x000000030800720c */ /* 0x080fe40003f06070 */
[----:B------:R-:W-:-:S11]  /*0650*/  ISETP.GE.U32.AND P1, PT, R10, R3, PT ;  /* 0x000000030a00720c */ /* 0x000fd60003f26070 */
[----:B------:R-:W0:Y:S01]  /*0660*/  @!P0 LDC.64 R6, c[0x0][0x380] ;  /* 0x0000e000ff068b82 */ /* 0x000e220000000a00 */
[-C--:B------:R-:W-:Y:S02]  /*0670*/  @!P0 IMAD R9, R21, R3.reuse, R8 ;  /* 0x0000000315098224 */ /* 0x080fe400078e0208 */
[----:B------:R-:W-:-:S05]  /*0680*/  @!P1 IMAD R11, R10, R3, R20 ;  /* 0x000000030a0b9224 */ /* 0x000fca00078e0214 */
[----:B------:R-:W1:Y:S01]  /*0690*/  @!P1 LDC.64 R4, c[0x0][0x388] ;  /* 0x0000e200ff049b82 */ /* 0x000e620000000a00 */
[----:B0-----:R-:W-:-:S06]  /*06a0*/  @!P0 IMAD.WIDE R6, R9, 0x4, R6 ;  /* 0x0000000409068825 */ /* 0x001fcc00078e0206 */
[----:B------:R-:W2:Y:S01]  /*06b0*/  @!P0 LDG.E R6, desc[UR10][R6.64] ;  /* 0x0000000a06068981 */ /* 0x000ea2000c1e1900 */
[----:B-1----:R-:W-:-:S06]  /*06c0*/  @!P1 IMAD.WIDE R4, R11, 0x4, R4 ;  /* 0x000000040b049825 */ /* 0x002fcc00078e0204 */
[----:B------:R-:W3:Y:S01]  /*06d0*/  @!P1 LDG.E R5, desc[UR10][R4.64] ;  /* 0x0000000a04059981 */ /* 0x000ee2000c1e1900 */
[----:B------:R-:W-:-:S04]  /*06e0*/  LOP3.LUT P2, R24, R3, 0x1f, RZ, 0xc0, !PT ;  /* 0x0000001f03187812 */ /* 0x000fc8000784c0ff */
[----:B------:R-:W-:-:S04]  /*06f0*/  SEL R24, R24, 0x20, P2 ;  /* 0x0000002018187807 */ /* 0x000fc80001000000 */
[C---:B------:R-:W-:Y:S02]  /*0700*/  LOP3.LUT R28, R24.reuse, 0xf, RZ, 0xc0, !PT ;  /* 0x0000000f181c7812 */ /* 0x040fe400078ec0ff */
[----:B------:R-:W-:Y:S01]  /*0710*/  MOV R25, RZ ;  /* 0x000000ff00197202 */ /* 0x000fe20000000f00 */
[----:B--2---:R0:W-:Y:S01]  /*0720*/  @!P0 STS [R27], R6 ;  /* 0x000000061b008388 */ /* 0x0041e20000000800 */
[----:B------:R-:W-:-:S03]  /*0730*/  ISETP.GE.U32.AND P0, PT, R24, 0x10, PT ;  /* 0x000000101800780c */ /* 0x000fc60003f06070 */
[----:B---3--:R0:W-:Y:S01]  /*0740*/  @!P1 STS [R26], R5 ;  /* 0x000000051a009388 */ /* 0x0081e20000000800 */
[----:B------:R-:W-:Y:S01]  /*0750*/  BAR.SYNC.DEFER_BLOCKING 0x0 ;  /* 0x0000000000007b1d */ /* 0x000fe20000010000 */
[----:B------:R-:W-:-:S08]  /*0760*/  ISETP.NE.AND P1, PT, R28, RZ, PT ;  /* 0x000000ff1c00720c */ /* 0x000fd00003f25270 */
[----:B------:R-:W-:Y:S05]  /*0770*/  @!P0 BRA `(.L_x_5) ;  /* 0x0000000000848947 */ /* 0x000fea0003800000 */
[----:B------:R-:W-:Y:S02]  /*0780*/  LOP3.LUT R25, R24, 0x30, RZ, 0xc0, !PT ;  /* 0x0000003018197812 */ /* 0x000fe400078ec0ff */
[----:B0-----:R-:W-:Y:S02]  /*0790*/  IADD3 R27, PT, PT, R23, 0x20, RZ ;  /* 0x00000020171b7810 */ /* 0x001fe40007ffe0ff */
[----:B------:R-:W-:Y:S02]  /*07a0*/  IADD3 R26, PT, PT, R22, 0x20, RZ ;  /* 0x00000020161a7810 */ /* 0x000fe40007ffe0ff */
[----:B------:R-:W-:-:S07]  /*07b0*/  IADD3 R30, PT, PT, -R25, RZ, RZ ;  /* 0x000000ff191e7210 */ /* 0x000fce0007ffe1ff */
.L_x_6:
[----:B------:R-:W-:Y:S01]  /*07c0*/  LDS.128 R12, [R27+-0x20] ;  /* 0xffffe0001b0c7984 */ /* 0x000fe20000000c00 */
[----:B------:R-:W-:-:S03]  /*07d0*/  IADD3 R30, PT, PT, R30, 0x10, RZ ;  /* 0x000000101e1e7810 */ /* 0x000fc60007ffe0ff */
[----:B------:R-:W0:Y:S01]  /*07e0*/  LDS.128 R16, [R26+-0x20] ;  /* 0xffffe0001a107984 */ /* 0x000e220000000c00 */
[----:B------:R-:W-:-:S03]  /*07f0*/  ISETP.NE.AND P0, PT, R30, RZ, PT ;  /* 0x000000ff1e00720c */ /* 0x000fc60003f05270 */
[----:B------:R-:W-:Y:S04]  /*0800*/  LDS.128 R8, [R27+-0x10] ;  /* 0xfffff0001b087984 */ /* 0x000fe80000000c00 */
[----:B------:R-:W1:Y:S01]  /*0810*/  LDS.128 R4, [R26+-0x10] ;  /* 0xfffff0001a047984 */ /* 0x000e620000000c00 */
[----:B0-----:R-:W-:-:S04]  /*0820*/  FFMA R12, R12, R16, R29 ;  /* 0x000000100c0c7223 */ /* 0x001fc8000000001d */
[----:B------:R-:W-:-:S04]  /*0830*/  FFMA R13, R13, R17, R12 ;  /* 0x000000110d0d7223 */ /* 0x000fc8000000000c */
[----:B------:R-:W-:-:S04]  /*0840*/  FFMA R14, R14, R18, R13 ;  /* 0x000000120e0e7223 */ /* 0x000fc8000000000d */
[----:B------:R-:W-:Y:S02]  /*0850*/  FFMA R15, R15, R19, R14 ;  /* 0x000000130f0f7223 */ /* 0x000fe4000000000e */
[----:B------:R-:W-:Y:S02]  /*0860*/  LDS.128 R16, [R26] ;  /* 0x000000001a107984 */ /* 0x000fe40000000c00 */
[----:B-1----:R-:W-:Y:S02]  /*0870*/  FFMA R4, R8, R4, R15 ;  /* 0x0000000408047223 */ /* 0x002fe4000000000f */
[----:B------:R-:W0:Y:S02]  /*0880*/  LDS.128 R12, [R27] ;  /* 0x000000001b0c7984 */ /* 0x000e240000000c00 */
[----:B------:R-:W-:-:S04]  /*0890*/  FFMA R5, R9, R5, R4 ;  /* 0x0000000509057223 */ /* 0x000fc80000000004 */
[----:B------:R-:W-:-:S04]  /*08a0*/  FFMA R6, R10, R6, R5 ;  /* 0x000000060a067223 */ /* 0x000fc80000000005 */
[----:B------:R-:W-:Y:S02]  /*08b0*/  FFMA R7, R11, R7, R6 ;  /* 0x000000070b077223 */ /* 0x000fe40000000006 */
[----:B------:R1:W-:Y:S02]  /*08c0*/  LDS.128 R8, [R26+0x10] ;  /* 0x000010001a087984 */ /* 0x0003e40000000c00 */
[----:B-1----:R-:W-:Y:S01]  /*08d0*/  IADD3 R26, PT, PT, R26, 0x40, RZ ;  /* 0x000000401a1a7810 */ /* 0x002fe20007ffe0ff */
[----:B0-----:R-:W-:Y:S02]  /*08e0*/  FFMA R12, R12, R16, R7 ;  /* 0x000000100c0c7223 */ /* 0x001fe40000000007 */
[----:B------:R0:W1:Y:S02]  /*08f0*/  LDS.128 R4, [R27+0x10] ;  /* 0x000010001b047984 */ /* 0x0000640000000c00 */
[----:B------:R-:W-:-:S04]  /*0900*/  FFMA R13, R13, R17, R12 ;  /* 0x000000110d0d7223 */ /* 0x000fc8000000000c */
[----:B------:R-:W-:Y:S01]  /*0910*/  FFMA R14, R14, R18, R13 ;  /* 0x000000120e0e7223 */ /* 0x000fe2000000000d */
[----:B0-----:R-:W-:-:S03]  /*0920*/  IADD3 R27, PT, PT, R27, 0x40, RZ ;  /* 0x000000401b1b7810 */ /* 0x001fc60007ffe0ff */
[----:B------:R-:W-:-:S04]  /*0930*/  FFMA R15, R15, R19, R14 ;  /* 0x000000130f0f7223 */ /* 0x000fc8000000000e */
[----:B-1----:R-:W-:-:S04]  /*0940*/  FFMA R4, R4, R8, R15 ;  /* 0x0000000804047223 */ /* 0x002fc8000000000f */
[----:B------:R-:W-:-:S04]  /*0950*/  FFMA R5, R5, R9, R4 ;  /* 0x0000000905057223 */ /* 0x000fc80000000004 */
[----:B------:R-:W-:-:S04]  /*0960*/  FFMA R6, R6, R10, R5 ;  /* 0x0000000a06067223 */ /* 0x000fc80000000005 */
[----:B------:R-:W-:Y:S01]  /*0970*/  FFMA R29, R7, R11, R6 ;  /* 0x0000000b071d7223 */ /* 0x000fe20000000006 */
[----:B------:R-:W-:Y:S06]  /*0980*/  @P0 BRA `(.L_x_6) ;  /* 0xfffffffc008c0947 */ /* 0x000fec000383ffff */
.L_x_5:
[----:B------:R-:W-:Y:S05]  /*0990*/  @!P1 BRA `(.L_x_7) ;  /* 0x0000000000bc9947 */ /* 0x000fea0003800000 */
[----:B------:R-:W-:Y:S02]  /*09a0*/  ISETP.GE.U32.AND P0, PT, R28, 0x8, PT ;  /* 0x000000081c00780c */ /* 0x000fe40003f06070 */
[----:B0-----:R-:W-:-:S04]  /*09b0*/  LOP3.LUT R27, R24, 0x7, RZ, 0xc0, !PT ;  /* 0x00000007181b7812 */ /* 0x001fc800078ec0ff */
[----:B------:R-:W-:-:S07]  /*09c0*/  ISETP.NE.AND P1, PT, R27, RZ, PT ;  /* 0x000000ff1b00720c */ /* 0x000fce0003f25270 */
[----:B------:R-:W-:Y:S06]  /*09d0*/  @!P0 BRA `(.L_x_8) ;  /* 0x00000000003c8947 */ /* 0x000fec0003800000 */
[C---:B------:R-:W-:Y:S02]  /*09e0*/  LEA R26, R25.reuse, R23, 0x2 ;  /* 0x00000017191a7211 */ /* 0x040fe400078e10ff */
[C---:B------:R-:W-:Y:S02]  /*09f0*/  LEA R28, R25.reuse, R22, 0x2 ;  /* 0x00000016191c7211 */ /* 0x040fe400078e10ff */
[----:B------:R-:W-:Y:S01]  /*0a00*/  IADD3 R25, PT, PT, R25, 0x8, RZ ;  /* 0x0000000819197810 */ /* 0x000fe20007ffe0ff */
[----:B------:R-:W-:Y:S04]  /*0a10*/  LDS.128 R4, [R26] ;  /* 0x000000001a047984 */ /* 0x000fe80000000c00 */
[----:B------:R-:W0:Y:S04]  /*0a20*/  LDS.128 R8, [R28] ;  /* 0x000000001c087984 */ /* 0x000e280000000c00 */
[----:B------:R-:W-:Y:S04]  /*0a30*/  LDS.128 R12, [R26+0x10] ;  /* 0x000010001a0c7984 */ /* 0x000fe80000000c00 */
[----:B------:R-:W1:Y:S01]  /*0a40*/  LDS.128 R16, [R28+0x10] ;  /* 0x000010001c107984 */ /* 0x000e620000000c00 */
[----:B0-----:R-:W-:-:S04]  /*0a50*/  FFMA R4, R4, R8, R29 ;  /* 0x0000000804047223 */ /* 0x001fc8000000001d */
[----:B------:R-:W-:-:S04]  /*0a60*/  FFMA R5, R5, R9, R4 ;  /* 0x0000000905057223 */ /* 0x000fc80000000004 */
[----:B------:R-:W-:-:S04]  /*0a70*/  FFMA R6, R6, R10, R5 ;  /* 0x0000000a06067223 */ /* 0x000fc80000000005 */
[----:B------:R-:W-:-:S04]  /*0a80*/  FFMA R7, R7, R11, R6 ;  /* 0x0000000b07077223 */ /* 0x000fc80000000006 */
[----:B-1----:R-:W-:-:S04]  /*0a90*/  FFMA R12, R12, R16, R7 ;  /* 0x000000100c0c7223 */ /* 0x002fc80000000007 */
[----:B------:R-:W-:-:S04]  /*0aa0*/  FFMA R13, R13, R17, R12 ;  /* 0x000000110d0d7223 */ /* 0x000fc8000000000c */
[----:B------:R-:W-:-:S04]  /*0ab0*/  FFMA R14, R14, R18, R13 ;  /* 0x000000120e0e7223 */ /* 0x000fc8000000000d */
[----:B------:R-:W-:-:S07]  /*0ac0*/  FFMA R29, R15, R19, R14 ;  /* 0x000000130f1d7223 */ /* 0x000fce000000000e */
.L_x_8:
[----:B------:R-:W-:Y:S05]  /*0ad0*/  @!P1 BRA `(.L_x_7) ;  /* 0x00000000006c9947 */ /* 0x000fea0003800000 */
[----:B------:R-:W-:Y:S02]  /*0ae0*/  ISETP.GE.U32.AND P0, PT, R27, 0x4, PT ;  /* 0x000000041b00780c */ /* 0x000fe40003f06070 */
[----:B------:R-:W-:-:S04]  /*0af0*/  LOP3.LUT R24, R24, 0x3, RZ, 0xc0, !PT ;  /* 0x0000000318187812 */ /* 0x000fc800078ec0ff */
[----:B------:R-:W-:-:S07]  /*0b00*/  ISETP.NE.AND P1, PT, R24, RZ, PT ;  /* 0x000000ff1800720c */ /* 0x000fce0003f25270 */
[----:B------:R-:W-:Y:S06]  /*0b10*/  @!P0 BRA `(.L_x_9) ;  /* 0x0000000000248947 */ /* 0x000fec0003800000 */
[C---:B------:R-:W-:Y:S02]  /*0b20*/  LEA R4, R25.reuse, R23, 0x2 ;  /* 0x0000001719047211 */ /* 0x040fe400078e10ff */
[C---:B------:R-:W-:Y:S02]  /*0b30*/  LEA R8, R25.reuse, R22, 0x2 ;  /* 0x0000001619087211 */ /* 0x040fe400078e10ff */
[----:B------:R-:W-:Y:S02]  /*0b40*/  IADD3 R25, PT, PT, R25, 0x4, RZ ;  /* 0x0000000419197810 */ /* 0x000fe40007ffe0ff */
[----:B------:R-:W-:Y:S04]  /*0b50*/  LDS.128 R4, [R4] ;  /* 0x0000000004047984 */ /* 0x000fe80000000c00 */
[----:B------:R-:W0:Y:S02]  /*0b60*/  LDS.128 R8, [R8] ;  /* 0x0000000008087984 */ /* 0x000e240000000c00 */
[----:B0-----:R-:W-:-:S04]  /*0b70*/  FFMA R12, R4, R8, R29 ;  /* 0x00000008040c7223 */ /* 0x001fc8000000001d */
[----:B------:R-:W-:-:S04]  /*0b80*/  FFMA R5, R5, R9, R12 ;  /* 0x0000000905057223 */ /* 0x000fc8000000000c */
[----:B------:R-:W-:-:S04]  /*0b90*/  FFMA R6, R6, R10, R5 ;  /* 0x0000000a06067223 */ /* 0x000fc80000000005 */
[----:B------:R-:W-:-:S07]  /*0ba0*/  FFMA R29, R7, R11, R6 ;  /* 0x0000000b071d7223 */ /* 0x000fce0000000006 */
.L_x_9:
[----:B------:R-:W-:Y:S05]  /*0bb0*/  @!P1 BRA `(.L_x_7) ;  /* 0x0000000000349947 */ /* 0x000fea0003800000 */
[-C--:B------:R-:W-:Y:S02]  /*0bc0*/  LEA R2, R2, R25.reuse, 0x5 ;  /* 0x0000001902027211 */ /* 0x080fe400078e28ff */
[----:B------:R-:W-:Y:S02]  /*0bd0*/  LEA R25, R0, R25, 0x5 ;  /* 0x0000001900197211 */ /* 0x000fe400078e28ff */
[----:B------:R-:W-:Y:S02]  /*0be0*/  LEA R0, R2, UR7, 0x2 ;  /* 0x0000000702007c11 */ /* 0x000fe4000f8e10ff */
[----:B------:R-:W-:Y:S02]  /*0bf0*/  IADD3 R24, PT, PT, -R24, RZ, RZ ;  /* 0x000000ff18187210 */ /* 0x000fe40007ffe1ff */
[----:B------:R-:W-:-:S07]  /*0c00*/  LEA R2, R25, UR6, 0x2 ;  /* 0x0000000619027c11 */ /* 0x000fce000f8e10ff */
.L_x_10:
[----:B------:R0:W-:Y:S01]  /*0c10*/  LDS R4, [R2] ;  /* 0x0000000002047984 */ /* 0x0001e20000000800 */
[----:B------:R-:W-:-:S03]  /*0c20*/  IADD3 R24, PT, PT, R24, 0x1, RZ ;  /* 0x0000000118187810 */ /* 0x000fc60007ffe0ff */
[----:B------:R1:W2:Y:S01]  /*0c30*/  LDS R5, [R0] ;  /* 0x0000000000057984 */ /* 0x0002a20000000800 */
[----:B------:R-:W-:Y:S02]  /*0c40*/  ISETP.NE.AND P0, PT, R24, RZ, PT ;  /* 0x000000ff1800720c */ /* 0x000fe40003f05270 */
[----:B0-----:R-:W-:Y:S02]  /*0c50*/  IADD3 R2, PT, PT, R2, 0x4, RZ ;  /* 0x0000000402027810 */ /* 0x001fe40007ffe0ff */
[----:B-1----:R-:W-:Y:S01]  /*0c60*/  IADD3 R0, PT, PT, R0, 0x4, RZ ;  /* 0x0000000400007810 */ /* 0x002fe20007ffe0ff */
[----:B--2---:R-:W-:-:S08]  /*0c70*/  FFMA R29, R4, R5, R29 ;  /* 0x00000005041d7223 */ /* 0x004fd0000000001d */
[----:B------:R-:W-:Y:S05]  /*0c80*/  @P0 BRA `(.L_x_10) ;  /* 0xfffffffc00e00947 */ /* 0x000fea000383ffff */
.L_x_7:
[----:B0-----:R-:W0:Y:S01]  /*0c90*/  LDC.64 R4, c[0x0][0x390] ;  /* 0x0000e400ff047b82 */ /* 0x001e220000000a00 */
[----:B------:R-:W-:-:S04]  /*0ca0*/  IMAD R3, R21, R3, R20 ;  /* 0x0000000315037224 */ /* 0x000fc800078e0214 */
[----:B0-----:R-:W-:-:S03]  /*0cb0*/  IMAD.WIDE R2, R3, 0x4, R4 ;  /* 0x0000000403027825 */ /* 0x001fc600078e0204 */
[----:B------:R-:W-:Y:S06]  /*0cc0*/  BAR.SYNC.DEFER_BLOCKING 0x0 ;  /* 0x0000000000007b1d */ /* 0x000fec0000010000 */
[----:B------:R-:W-:Y:S01]  /*0cd0*/  STG.E desc[UR10][R2.64], R29 ;  /* 0x0000001d02007986 */ /* 0x000fe2000c10190a */
[----:B------:R-:W-:Y:S05]  /*0ce0*/  EXIT ;  /* 0x000000000000794d */ /* 0x000fea0003800000 */
.L_x_11:
        /* <DEDUP_REMOVED lines=9> */
.L_x_13:


//--------------------- .nv.shared._Z15MatrixMulKernelPfS_S_i --------------------------
	.section	.nv.shared._Z15MatrixMulKernelPfS_S_i,"aw",@nobits
	.sectionflags	@""
	.align	4
.nv.shared._Z15MatrixMulKernelPfS_S_i:
	.zero		9216


//--------------------- .nv.shared.reserved.0     --------------------------
	.section	.nv.shared.reserved.0,"aw",@nobits
	.weak		__nv_reservedSMEM_offset_0_alias
	.size		__nv_reservedSMEM_offset_0_alias, 0, 64
	.other		__nv_reservedSMEM_offset_0_alias,@"STO_CUDA_RESERVED_SHARED STV_DEFAULT"
__nv_reservedSMEM_offset_0_alias:
	.zero		0
	.zero		64


//--------------------- .nv.shared._Z18vecMulMatrixKernelPfS_S_i --------------------------
	.section	.nv.shared._Z18vecMulMatrixKernelPfS_S_i,"aw",@nobits
	.sectionflags	@""
	.align	4
.nv.shared._Z18vecMulMatrixKernelPfS_S_i:
	.zero		9216


//--------------------- .nv.constant0._Z15MatrixMulKernelPfS_S_i --------------------------
	.section	.nv.constant0._Z15MatrixMulKernelPfS_S_i,"a",@progbits
	.sectionflags	@""
	.align	4
.nv.constant0._Z15MatrixMulKernelPfS_S_i:
	.zero		924


//--------------------- .nv.constant0._Z18vecMulMatrixKernelPfS_S_i --------------------------
	.section	.nv.constant0._Z18vecMulMatrixKernelPfS_S_i,"a",@progbits
	.sectionflags	@""
	.align	4
.nv.constant0._Z18vecMulMatrixKernelPfS_S_i:
	.zero		924


//--------------------- SYMBOLS --------------------------

	.type		.nv.reservedSmem.offset0,@object
	.size		.nv.reservedSmem.offset0,0x4
	.type		.nv.reservedSmem.cap,@object
	.size		.nv.reservedSmem.cap,0x4
